	.headerflags	@"EF_CUDA_TEXMODE_UNIFIED EF_CUDA_64BIT_ADDRESS EF_CUDA_ACCELERATORS EF_CUDA_SM90 EF_CUDA_VIRTUAL_SM(EF_CUDA_SM90)"
	.elftype	@"ET_EXEC"


//--------------------- .nv.info                  --------------------------
	.section	.nv.info,"",@"SHT_CUDA_INFO"
	.align	4


	//----- nvinfo : EIATTR_REGCOUNT
	.align		4
        /*0000*/ 	.byte	0x04, 0x2f
        /*0002*/ 	.short	(.L_1 - .L_0)
	.align		4
.L_0:
        /*0004*/ 	.word	index@(triton_poi_fused_convolution_relu_threshold_backward_7)
        /*0008*/ 	.word	0x0000000c


	//----- nvinfo : EIATTR_MIN_STACK_SIZE
	.align		4
.L_1:
        /*000c*/ 	.byte	0x04, 0x12
        /*000e*/ 	.short	(.L_3 - .L_2)
	.align		4
.L_2:
        /*0010*/ 	.word	index@(triton_poi_fused_convolution_relu_threshold_backward_7)
        /*0014*/ 	.word	0x00000000


	//----- nvinfo : EIATTR_FRAME_SIZE
	.align		4
.L_3:
        /*0018*/ 	.byte	0x04, 0x11
        /*001a*/ 	.short	(.L_5 - .L_4)
	.align		4
.L_4:
        /*001c*/ 	.word	index@(triton_poi_fused_convolution_relu_threshold_backward_7)
        /*0020*/ 	.word	0x00000000


	//----- nvinfo : EIATTR_MIN_STACK_SIZE
	.align		4
.L_5:
        /*0024*/ 	.byte	0x04, 0x12
        /*0026*/ 	.short	(.L_7 - .L_6)
	.align		4
.L_6:
        /*0028*/ 	.word	index@(triton_poi_fused_convolution_relu_threshold_backward_7)
        /*002c*/ 	.word	0x00000000
.L_7:


//--------------------- .nv.info.triton_poi_fused_convolution_relu_threshold_backward_7 --------------------------
	.section	.nv.info.triton_poi_fused_convolution_relu_threshold_backward_7,"",@"SHT_CUDA_INFO"
	.sectionflags	@""
	.align	4


	//----- nvinfo : EIATTR_CUDA_API_VERSION
	.align		4
        /*0000*/ 	.byte	0x04, 0x37
        /*0002*/ 	.short	(.L_9 - .L_8)
.L_8:
        /*0004*/ 	.word	0x0000007c


	//----- nvinfo : EIATTR_KPARAM_INFO
	.align		4
.L_9:
        /*0008*/ 	.byte	0x04, 0x17
        /*000a*/ 	.short	(.L_11 - .L_10)
.L_10:
        /*000c*/ 	.word	0x00000000
        /*0010*/ 	.short	0x0003
        /*0012*/ 	.short	0x0018
        /*0014*/ 	.byte	0x00, 0xf0, 0x11, 0x00


	//----- nvinfo : EIATTR_KPARAM_INFO
	.align		4
.L_11:
        /*0018*/ 	.byte	0x04, 0x17
        /*001a*/ 	.short	(.L_13 - .L_12)
.L_12:
        /*001c*/ 	.word	0x00000000
        /*0020*/ 	.short	0x0002
        /*0022*/ 	.short	0x0010
        /*0024*/ 	.byte	0x00, 0xf4, 0x21, 0x00


	//----- nvinfo : EIATTR_KPARAM_INFO
	.align		4
.L_13:
        /*0028*/ 	.byte	0x04, 0x17
        /*002a*/ 	.short	(.L_15 - .L_14)
.L_14:
        /*002c*/ 	.word	0x00000000
        /*0030*/ 	.short	0x0001
        /*0032*/ 	.short	0x0008
        /*0034*/ 	.byte	0x00, 0xf4, 0x21, 0x00


	//----- nvinfo : EIATTR_KPARAM_INFO
	.align		4
.L_15:
        /*0038*/ 	.byte	0x04, 0x17
        /*003a*/ 	.short	(.L_17 - .L_16)
.L_16:
        /*003c*/ 	.word	0x00000000
        /*0040*/ 	.short	0x0000
        /*0042*/ 	.short	0x0000
        /*0044*/ 	.byte	0x00, 0xf4, 0x21, 0x00


	//----- nvinfo : EIATTR_SPARSE_MMA_MASK
	.align		4
.L_17:
        /*0048*/ 	.byte	0x03, 0x50
        /*004a*/ 	.short	0x0000


	//----- nvinfo : EIATTR_MAXREG_COUNT
	.align		4
        /*004c*/ 	.byte	0x03, 0x1b
        /*004e*/ 	.short	0x00ff


	//----- nvinfo : EIATTR_EXIT_INSTR_OFFSETS
	.align		4
        /*0050*/ 	.byte	0x04, 0x1c
        /*0052*/ 	.short	(.L_19 - .L_18)


	//   ....[0]....
.L_18:
        /*0054*/ 	.word	0x00000210


	//----- nvinfo : EIATTR_REQNTID
	.align		4
.L_19:
        /*0058*/ 	.byte	0x04, 0x10
        /*005a*/ 	.short	(.L_21 - .L_20)
.L_20:
        /*005c*/ 	.word	0x00000100
        /*0060*/ 	.word	0x00000001
        /*0064*/ 	.word	0x00000001


	//----- nvinfo : EIATTR_CBANK_PARAM_SIZE
	.align		4
.L_21:
        /*0068*/ 	.byte	0x03, 0x19
        /*006a*/ 	.short	0x001c


	//----- nvinfo : EIATTR_PARAM_CBANK
	.align		4
        /*006c*/ 	.byte	0x04, 0x0a
        /*006e*/ 	.short	(.L_23 - .L_22)
	.align		4
.L_22:
        /*0070*/ 	.word	index@(.nv.constant0.triton_poi_fused_convolution_relu_threshold_backward_7)
        /*0074*/ 	.short	0x0210
        /*0076*/ 	.short	0x001c


	//----- nvinfo : EIATTR_SW_WAR
	.align		4
.L_23:
        /*0078*/ 	.byte	0x04, 0x36
        /*007a*/ 	.short	(.L_25 - .L_24)
.L_24:
        /*007c*/ 	.word	0x00000008
.L_25:


//--------------------- .nv.callgraph             --------------------------
	.section	.nv.callgraph,"",@"SHT_CUDA_CALLGRAPH"
	.align	4
	.sectionentsize	8
	.align		4
        /*0000*/ 	.word	0x00000000
	.align		4
        /*0004*/ 	.word	0xffffffff
	.align		4
        /*0008*/ 	.word	0x00000000
	.align		4
        /*000c*/ 	.word	0xfffffffe
	.align		4
        /*0010*/ 	.word	0x00000000
	.align		4
        /*0014*/ 	.word	0xfffffffd
	.align		4
        /*0018*/ 	.word	0x00000000
	.align		4
        /*001c*/ 	.word	0xfffffffc


//--------------------- .text.triton_poi_fused_convolution_relu_threshold_backward_7 --------------------------
	.section	.text.triton_poi_fused_convolution_relu_threshold_backward_7,"ax",@progbits
	.align	128
        .global         triton_poi_fused_convolution_relu_threshold_backward_7
        .type           triton_poi_fused_convolution_relu_threshold_backward_7,@function
        .size           triton_poi_fused_convolution_relu_threshold_backward_7,(.L_x_1 - triton_poi_fused_convolution_relu_threshold_backward_7)
        .other          triton_poi_fused_convolution_relu_threshold_backward_7,@"STO_CUDA_ENTRY STV_DEFAULT"
triton_poi_fused_convolution_relu_threshold_backward_7:
.text.triton_poi_fused_convolution_relu_threshold_backward_7:
[----:B------:R-:W-:Y:S01]  /*0000*/  LDC R1, c[0x0][0x28] ;  /* 0x00000a00ff017b82 */ /* 0x000fe20000000800 */
[----:B------:R-:W1:Y:S07]  /*0010*/  S2R R0, SR_TID.X ;  /* 0x0000000000007919 */ /* 0x000e6e0000002100 */
[----:B------:R-:W2:Y:S01]  /*0020*/  LDC.64 R2, c[0x0][0x210] ;  /* 0x00008400ff027b82 */ /* 0x000ea20000000a00 */
[----:B------:R-:W-:Y:S01]  /*0030*/  ULDC.64 UR4, c[0x0][0x208] ;  /* 0x0000820000047ab9 */ /* 0x000fe20000000a00 */
[----:B------:R-:W-:Y:S01]  /*0040*/  ULDC.64 UR6, c[0x0][0x220] ;  /* 0x0000880000067ab9 */ /* 0x000fe20000000a00 */
[----:B------:R-:W3:Y:S05]  /*0050*/  S2R R7, SR_CTAID.X ;  /* 0x0000000000077919 */ /* 0x000eea0000002500 */
[----:B------:R-:W4:Y:S01]  /*0060*/  LDC.64 R4, c[0x0][0x218] ;  /* 0x00008600ff047b82 */ /* 0x000f220000000a00 */
[----:B-1----:R-:W-:Y:S01]  /*0070*/  IMAD.SHL.U32 R0, R0, 0x2, RZ ;  /* 0x0000000200007824 */ /* 0x002fe200078e00ff */
[----:B---3--:R-:W-:-:S04]  /*0080*/  SHF.R.S32.HI R6, RZ, 0x16, R7 ;  /* 0x00000016ff067819 */ /* 0x008fc80000011407 */
[----:B------:R-:W-:-:S05]  /*0090*/  LOP3.LUT R0, R0, 0x1fe, RZ, 0xc0, !PT ;  /* 0x000001fe00007812 */ /* 0x000fca00078ec0ff */
[----:B------:R-:W-:Y:S01]  /*00a0*/  IMAD R7, R7, 0x200, R0 ;  /* 0x0000020007077824 */ /* 0x000fe200078e0200 */
[----:B------:R-:W-:-:S03]  /*00b0*/  SGXT R0, R6, 0x1 ;  /* 0x000000010600781a */ /* 0x000fc60000000200 */
[----:B--2---:R-:W-:Y:S01]  /*00c0*/  IMAD.WIDE R2, R7, 0x4, R2 ;  /* 0x0000000407027825 */ /* 0x004fe200078e0202 */
[----:B------:R-:W-:-:S04]  /*00d0*/  LEA.HI R0, R0, R7, RZ, 0x7 ;  /* 0x0000000700007211 */ /* 0x000fc800078f38ff */
[----:B------:R-:W-:Y:S01]  /*00e0*/  LOP3.LUT R0, R0, 0xffffff80, RZ, 0xc0, !PT ;  /* 0xffffff8000007812 */ /* 0x000fe200078ec0ff */
[----:B------:R-:W2:Y:S04]  /*00f0*/  LDG.E.64 R2, desc[UR4][R2.64] ;  /* 0x0000000402027981 */ /* 0x000ea8000c1e1b00 */
[----:B------:R-:W-:-:S04]  /*0100*/  IMAD.IADD R9, R7, 0x1, -R0 ;  /* 0x0000000107097824 */ /* 0x000fc800078e0a00 */
[----:B----4-:R-:W-:-:S06]  /*0110*/  IMAD.WIDE R4, R9, 0x4, R4 ;  /* 0x0000000409047825 */ /* 0x010fcc00078e0204 */
[----:B------:R-:W2:Y:S02]  /*0120*/  LDG.E.EL.64 R4, desc[UR4][R4.64] ;  /* 0x0000000404047981 */ /* 0x000ea4000c2e1b00 */
[C---:B--2---:R-:W-:Y:S01]  /*0130*/  FADD R0, R2.reuse, R4 ;  /* 0x0000000402007221 */ /* 0x044fe20000000000 */
[C---:B------:R-:W-:Y:S01]  /*0140*/  FADD R6, R3.reuse, R5 ;  /* 0x0000000503067221 */ /* 0x040fe20000000000 */
[----:B------:R-:W-:Y:S02]  /*0150*/  FSETP.GEU.AND P1, PT, R2, -R4, PT ;  /* 0x800000040200720b */ /* 0x000fe40003f2e000 */
[----:B------:R-:W-:Y:S02]  /*0160*/  FSETP.GEU.AND P0, PT, R3, -R5, PT ;  /* 0x800000050300720b */ /* 0x000fe40003f0e000 */
[----:B------:R-:W-:Y:S02]  /*0170*/  FSEL R0, R0, RZ, P1 ;  /* 0x000000ff00007208 */ /* 0x000fe40000800000 */
[----:B------:R-:W-:-:S02]  /*0180*/  FSEL R6, R6, RZ, P0 ;  /* 0x000000ff06067208 */ /* 0x000fc40000000000 */
[----:B------:R-:W-:Y:S02]  /*0190*/  FSETP.GTU.AND P1, PT, R0, RZ, PT ;  /* 0x000000ff0000720b */ /* 0x000fe40003f2c000 */
[----:B------:R-:W-:Y:S02]  /*01a0*/  FSETP.GTU.AND P0, PT, R6, RZ, PT ;  /* 0x000000ff0600720b */ /* 0x000fe40003f0c000 */
[----:B------:R-:W-:Y:S02]  /*01b0*/  SEL R0, RZ, 0x1, P1 ;  /* 0x00000001ff007807 */ /* 0x000fe40000800000 */
[----:B------:R-:W-:Y:S02]  /*01c0*/  SEL R5, RZ, 0x100, P0 ;  /* 0x00000100ff057807 */ /* 0x000fe40000000000 */
[----:B------:R-:W-:-:S03]  /*01d0*/  IADD3 R2, P2, R7, UR6, RZ ;  /* 0x0000000607027c10 */ /* 0x000fc6000ff5e0ff */
[----:B------:R-:W-:Y:S01]  /*01e0*/  IMAD.IADD R5, R0, 0x1, R5 ;  /* 0x0000000100057824 */ /* 0x000fe200078e0205 */
[----:B------:R-:W-:-:S05]  /*01f0*/  LEA.HI.X.SX32 R3, R7, UR7, 0x1, P2 ;  /* 0x0000000707037c11 */ /* 0x000fca00090f0eff */
[----:B------:R-:W-:Y:S01]  /*0200*/  STG.E.U16 desc[UR4][R2.64], R5 ;  /* 0x0000000502007986 */ /* 0x000fe2000c101504 */
[----:B------:R-:W-:Y:S05]  /*0210*/  EXIT ;  /* 0x000000000000794d */ /* 0x000fea0003800000 */
.L_x_0:
[----:B------:R-:W-:-:S00]  /*0220*/  BRA `(.L_x_0) ;  /* 0xfffffffc00fc7947 */ /* 0x000fc0000383ffff */
[----:B------:R-:W-:-:S00]  /*0230*/  NOP ;  /* 0x0000000000007918 */ /* 0x000fc00000000000 */
        /* <DEDUP_REMOVED lines=12> */
.L_x_1:


//--------------------- .nv.constant0.triton_poi_fused_convolution_relu_threshold_backward_7 --------------------------
	.section	.nv.constant0.triton_poi_fused_convolution_relu_threshold_backward_7,"a",@progbits
	.sectionflags	@""
	.align	4
.nv.constant0.triton_poi_fused_convolution_relu_threshold_backward_7:
	.zero		556
